	.headerflags	@"EF_CUDA_TEXMODE_UNIFIED EF_CUDA_64BIT_ADDRESS EF_CUDA_ACCELERATORS EF_CUDA_SM90 EF_CUDA_VIRTUAL_SM(EF_CUDA_SM90)"
	.elftype	@"ET_EXEC"


//--------------------- .nv.info                  --------------------------
	.section	.nv.info,"",@"SHT_CUDA_INFO"
	.align	4


	//----- nvinfo : EIATTR_REGCOUNT
	.align		4
        /*0000*/ 	.byte	0x04, 0x2f
        /*0002*/ 	.short	(.L_2 - .L_1)
	.align		4
.L_1:
        /*0004*/ 	.word	index@(triton_per_fused__native_batch_norm_legit_cat_convolution_53)
        /*0008*/ 	.word	0x0000001f


	//----- nvinfo : EIATTR_MIN_STACK_SIZE
	.align		4
.L_2:
        /*000c*/ 	.byte	0x04, 0x12
        /*000e*/ 	.short	(.L_4 - .L_3)
	.align		4
.L_3:
        /*0010*/ 	.word	index@(triton_per_fused__native_batch_norm_legit_cat_convolution_53)
        /*0014*/ 	.word	0x00000000


	//----- nvinfo : EIATTR_FRAME_SIZE
	.align		4
.L_4:
        /*0018*/ 	.byte	0x04, 0x11
        /*001a*/ 	.short	(.L_6 - .L_5)
	.align		4
.L_5:
        /*001c*/ 	.word	index@(triton_per_fused__native_batch_norm_legit_cat_convolution_53)
        /*0020*/ 	.word	0x00000000


	//----- nvinfo : EIATTR_MIN_STACK_SIZE
	.align		4
.L_6:
        /*0024*/ 	.byte	0x04, 0x12
        /*0026*/ 	.short	(.L_8 - .L_7)
	.align		4
.L_7:
        /*0028*/ 	.word	index@(triton_per_fused__native_batch_norm_legit_cat_convolution_53)
        /*002c*/ 	.word	0x00000000
.L_8:


//--------------------- .nv.info.triton_per_fused__native_batch_norm_legit_cat_convolution_53 --------------------------
	.section	.nv.info.triton_per_fused__native_batch_norm_legit_cat_convolution_53,"",@"SHT_CUDA_INFO"
	.sectionflags	@""
	.align	4


	//----- nvinfo : EIATTR_CUDA_API_VERSION
	.align		4
        /*0000*/ 	.byte	0x04, 0x37
        /*0002*/ 	.short	(.L_10 - .L_9)
.L_9:
        /*0004*/ 	.word	0x0000007c


	//----- nvinfo : EIATTR_KPARAM_INFO
	.align		4
.L_10:
        /*0008*/ 	.byte	0x04, 0x17
        /*000a*/ 	.short	(.L_12 - .L_11)
.L_11:
        /*000c*/ 	.word	0x00000000
        /*0010*/ 	.short	0x0006
        /*0012*/ 	.short	0x002c
        /*0014*/ 	.byte	0x00, 0xf0, 0x11, 0x00


	//----- nvinfo : EIATTR_KPARAM_INFO
	.align		4
.L_12:
        /*0018*/ 	.byte	0x04, 0x17
        /*001a*/ 	.short	(.L_14 - .L_13)
.L_13:
        /*001c*/ 	.word	0x00000000
        /*0020*/ 	.short	0x0005
        /*0022*/ 	.short	0x0028
        /*0024*/ 	.byte	0x00, 0xf0, 0x11, 0x00


	//----- nvinfo : EIATTR_KPARAM_INFO
	.align		4
.L_14:
        /*0028*/ 	.byte	0x04, 0x17
        /*002a*/ 	.short	(.L_16 - .L_15)
.L_15:
        /*002c*/ 	.word	0x00000000
        /*0030*/ 	.short	0x0004
        /*0032*/ 	.short	0x0020
        /*0034*/ 	.byte	0x00, 0xf4, 0x21, 0x00


	//----- nvinfo : EIATTR_KPARAM_INFO
	.align		4
.L_16:
        /*0038*/ 	.byte	0x04, 0x17
        /*003a*/ 	.short	(.L_18 - .L_17)
.L_17:
        /*003c*/ 	.word	0x00000000
        /*0040*/ 	.short	0x0003
        /*0042*/ 	.short	0x0018
        /*0044*/ 	.byte	0x00, 0xf4, 0x21, 0x00


	//----- nvinfo : EIATTR_KPARAM_INFO
	.align		4
.L_18:
        /*0048*/ 	.byte	0x04, 0x17
        /*004a*/ 	.short	(.L_20 - .L_19)
.L_19:
        /*004c*/ 	.word	0x00000000
        /*0050*/ 	.short	0x0002
        /*0052*/ 	.short	0x0010
        /*0054*/ 	.byte	0x00, 0xf4, 0x21, 0x00


	//----- nvinfo : EIATTR_KPARAM_INFO
	.align		4
.L_20:
        /*0058*/ 	.byte	0x04, 0x17
        /*005a*/ 	.short	(.L_22 - .L_21)
.L_21:
        /*005c*/ 	.word	0x00000000
        /*0060*/ 	.short	0x0001
        /*0062*/ 	.short	0x0008
        /*0064*/ 	.byte	0x00, 0xf4, 0x21, 0x00


	//----- nvinfo : EIATTR_KPARAM_INFO
	.align		4
.L_22:
        /*0068*/ 	.byte	0x04, 0x17
        /*006a*/ 	.short	(.L_24 - .L_23)
.L_23:
        /*006c*/ 	.word	0x00000000
        /*0070*/ 	.short	0x0000
        /*0072*/ 	.short	0x0000
        /*0074*/ 	.byte	0x00, 0xf4, 0x21, 0x00


	//----- nvinfo : EIATTR_SPARSE_MMA_MASK
	.align		4
.L_24:
        /*0078*/ 	.byte	0x03, 0x50
        /*007a*/ 	.short	0x0000


	//----- nvinfo : EIATTR_MAXREG_COUNT
	.align		4
        /*007c*/ 	.byte	0x03, 0x1b
        /*007e*/ 	.short	0x00ff


	//----- nvinfo : EIATTR_COOP_GROUP_MASK_REGIDS
	.align		4
        /*0080*/ 	.byte	0x04, 0x29
        /*0082*/ 	.short	(.L_26 - .L_25)


	//   ....[0]....
.L_25:
        /*0084*/ 	.word	0xffffffff


	//   ....[1]....
        /*0088*/ 	.word	0xffffffff


	//   ....[2]....
        /*008c*/ 	.word	0xffffffff


	//   ....[3]....
        /*0090*/ 	.word	0xffffffff


	//   ....[4]....
        /*0094*/ 	.word	0xffffffff


	//   ....[5]....
        /*0098*/ 	.word	0xffffffff


	//   ....[6]....
        /*009c*/ 	.word	0xffffffff


	//   ....[7]....
        /*00a0*/ 	.word	0xffffffff


	//----- nvinfo : EIATTR_COOP_GROUP_INSTR_OFFSETS
	.align		4
.L_26:
        /*00a4*/ 	.byte	0x04, 0x28
        /*00a6*/ 	.short	(.L_28 - .L_27)


	//   ....[0]....
.L_27:
        /*00a8*/ 	.word	0x000002a0


	//   ....[1]....
        /*00ac*/ 	.word	0x000002c0


	//   ....[2]....
        /*00b0*/ 	.word	0x000002e0


	//   ....[3]....
        /*00b4*/ 	.word	0x00000300


	//   ....[4]....
        /*00b8*/ 	.word	0x00000400


	//   ....[5]....
        /*00bc*/ 	.word	0x00000420


	//   ....[6]....
        /*00c0*/ 	.word	0x00000440


	//   ....[7]....
        /*00c4*/ 	.word	0x00000490


	//----- nvinfo : EIATTR_EXIT_INSTR_OFFSETS
	.align		4
.L_28:
        /*00c8*/ 	.byte	0x04, 0x1c
        /*00ca*/ 	.short	(.L_30 - .L_29)


	//   ....[0]....
.L_29:
        /*00cc*/ 	.word	0x000006c0


	//   ....[1]....
        /*00d0*/ 	.word	0x000006f0


	//----- nvinfo : EIATTR_REQNTID
	.align		4
.L_30:
        /*00d4*/ 	.byte	0x04, 0x10
        /*00d6*/ 	.short	(.L_32 - .L_31)
.L_31:
        /*00d8*/ 	.word	0x00000080
        /*00dc*/ 	.word	0x00000001
        /*00e0*/ 	.word	0x00000001


	//----- nvinfo : EIATTR_CBANK_PARAM_SIZE
	.align		4
.L_32:
        /*00e4*/ 	.byte	0x03, 0x19
        /*00e6*/ 	.short	0x0030


	//----- nvinfo : EIATTR_PARAM_CBANK
	.align		4
        /*00e8*/ 	.byte	0x04, 0x0a
        /*00ea*/ 	.short	(.L_34 - .L_33)
	.align		4
.L_33:
        /*00ec*/ 	.word	index@(.nv.constant0.triton_per_fused__native_batch_norm_legit_cat_convolution_53)
        /*00f0*/ 	.short	0x0210
        /*00f2*/ 	.short	0x0030


	//----- nvinfo : EIATTR_SW_WAR
	.align		4
.L_34:
        /*00f4*/ 	.byte	0x04, 0x36
        /*00f6*/ 	.short	(.L_36 - .L_35)
.L_35:
        /*00f8*/ 	.word	0x00000008
.L_36:


//--------------------- .nv.callgraph             --------------------------
	.section	.nv.callgraph,"",@"SHT_CUDA_CALLGRAPH"
	.align	4
	.sectionentsize	8
	.align		4
        /*0000*/ 	.word	0x00000000
	.align		4
        /*0004*/ 	.word	0xffffffff
	.align		4
        /*0008*/ 	.word	0x00000000
	.align		4
        /*000c*/ 	.word	0xfffffffe
	.align		4
        /*0010*/ 	.word	0x00000000
	.align		4
        /*0014*/ 	.word	0xfffffffd
	.align		4
        /*0018*/ 	.word	0x00000000
	.align		4
        /*001c*/ 	.word	0xfffffffc


//--------------------- .nv.constant4             --------------------------
	.section	.nv.constant4,"a",@progbits
	.align	8
	.align		8
.nv.constant4:
        /*0000*/ 	.dword	_$_str


//--------------------- .text.triton_per_fused__native_batch_norm_legit_cat_convolution_53 --------------------------
	.section	.text.triton_per_fused__native_batch_norm_legit_cat_convolution_53,"ax",@progbits
	.sectionflags	@"SHF_BARRIERS=1"
	.align	128
        .global         triton_per_fused__native_batch_norm_legit_cat_convolution_53
        .type           triton_per_fused__native_batch_norm_legit_cat_convolution_53,@function
        .size           triton_per_fused__native_batch_norm_legit_cat_convolution_53,(.L_x_1 - triton_per_fused__native_batch_norm_legit_cat_convolution_53)
        .other          triton_per_fused__native_batch_norm_legit_cat_convolution_53,@"STO_CUDA_ENTRY STV_DEFAULT"
triton_per_fused__native_batch_norm_legit_cat_convolution_53:
.text.triton_per_fused__native_batch_norm_legit_cat_convolution_53:
[----:B------:R-:W0:Y:S02]  /*0000*/  LDC R1, c[0x0][0x28] ;  /* 0x00000a00ff017b82 */ /* 0x000e240000000800 */
[----:B------:R-:W1:Y:S01]  /*0010*/  S2R R15, SR_TID.X ;  /* 0x00000000000f7919 */ /* 0x000e620000002100 */
[----:B------:R-:W2:Y:S01]  /*0020*/  LDC.64 R2, c[0x0][0x210] ;  /* 0x00008400ff027b82 */ /* 0x000ea20000000a00 */
[----:B------:R-:W-:Y:S01]  /*0030*/  CS2R R6, SRZ ;  /* 0x0000000000067805 */ /* 0x000fe2000001ff00 */
[----:B------:R-:W-:Y:S01]  /*0040*/  HFMA2.MMA R8, -RZ, RZ, 0, 0 ;  /* 0x00000000ff087435 */ /* 0x000fe200000001ff */
[----:B------:R-:W3:Y:S01]  /*0050*/  S2R R0, SR_CTAID.X ;  /* 0x0000000000007919 */ /* 0x000ee20000002500 */
[----:B------:R-:W-:-:S04]  /*0060*/  ULDC.64 UR6, c[0x0][0x208] ;  /* 0x0000820000067ab9 */ /* 0x000fc80000000a00 */
[----:B------:R-:W4:Y:S01]  /*0070*/  LDC.64 R10, c[0x0][0x220] ;  /* 0x00008800ff0a7b82 */ /* 0x000f220000000a00 */
[----:B-1----:R-:W-:Y:S02]  /*0080*/  SHF.R.U32.HI R9, RZ, 0x4, R15 ;  /* 0x00000004ff097819 */ /* 0x002fe4000001160f */
[----:B------:R-:W-:Y:S02]  /*0090*/  SHF.L.U32 R17, R15, 0x2, RZ ;  /* 0x000000020f117819 */ /* 0x000fe400000006ff */
[----:B---3--:R-:W-:Y:S02]  /*00a0*/  SHF.L.U32 R0, R0, 0x3, RZ ;  /* 0x0000000300007819 */ /* 0x008fe400000006ff */
[----:B------:R-:W-:Y:S02]  /*00b0*/  SGXT.U32 R9, R9, 0x3 ;  /* 0x000000030909781a */ /* 0x000fe40000000000 */
[----:B------:R-:W-:Y:S02]  /*00c0*/  LOP3.LUT R17, R17, 0x3c, RZ, 0xc0, !PT ;  /* 0x0000003c11117812 */ /* 0x000fe400078ec0ff */
[----:B------:R-:W-:-:S04]  /*00d0*/  LOP3.LUT R12, R0, R9, RZ, 0xfc, !PT ;  /* 0x00000009000c7212 */ /* 0x000fc800078efcff */
[----:B------:R-:W-:Y:S02]  /*00e0*/  SHF.R.S32.HI R13, RZ, 0x1f, R12 ;  /* 0x0000001fff0d7819 */ /* 0x000fe4000001140c */
[C---:B------:R-:W-:Y:S02]  /*00f0*/  ISETP.GE.AND P1, PT, R12.reuse, 0x100, PT ;  /* 0x000001000c00780c */ /* 0x040fe40003f26270 */
[----:B------:R-:W-:Y:S02]  /*0100*/  LEA.HI R13, R13, R12, RZ, 0x6 ;  /* 0x0000000c0d0d7211 */ /* 0x000fe400078f30ff */
[----:B------:R-:W-:Y:S02]  /*0110*/  LEA R5, R12, R17, 0x6 ;  /* 0x000000110c057211 */ /* 0x000fe400078e30ff */
[----:B------:R-:W-:-:S03]  /*0120*/  LOP3.LUT R19, R13, 0xffffffc0, RZ, 0xc0, !PT ;  /* 0xffffffc00d137812 */ /* 0x000fc600078ec0ff */
[----:B--2---:R-:W-:Y:S01]  /*0130*/  IMAD.WIDE R2, R5, 0x4, R2 ;  /* 0x0000000405027825 */ /* 0x004fe200078e0202 */
[----:B------:R-:W-:Y:S02]  /*0140*/  CS2R R4, SRZ ;  /* 0x0000000000047805 */ /* 0x000fe4000001ff00 */
[----:B------:R-:W-:-:S04]  /*0150*/  IADD3 R12, R12, -R19, RZ ;  /* 0x800000130c0c7210 */ /* 0x000fc80007ffe0ff */
[----:B------:R-:W2:Y:S01]  /*0160*/  @!P1 LDG.E.128 R4, desc[UR6][R2.64] ;  /* 0x0000000602049981 */ /* 0x000ea2000c1e1d00 */
[----:B----4-:R-:W-:-:S05]  /*0170*/  IMAD.WIDE R10, R12, 0x4, R10 ;  /* 0x000000040c0a7825 */ /* 0x010fca00078e020a */
[----:B------:R-:W3:Y:S01]  /*0180*/  @!P1 LDG.E.EL R8, desc[UR6][R10.64] ;  /* 0x000000060a089981 */ /* 0x000ee2000c2e1900 */
[----:B------:R-:W1:Y:S01]  /*0190*/  S2UR UR5, SR_CgaCtaId ;  /* 0x00000000000579c3 */ /* 0x000e620000008800 */
[----:B------:R-:W-:Y:S01]  /*01a0*/  UMOV UR4, 0x400 ;  /* 0x0000040000047882 */ /* 0x000fe20000000000 */
[----:B------:R-:W-:Y:S01]  /*01b0*/  LOP3.LUT P0, RZ, R15, 0x78, RZ, 0xc0, !PT ;  /* 0x000000780fff7812 */ /* 0x000fe2000780c0ff */
[----:B-1----:R-:W-:-:S06]  /*01c0*/  UPRMT UR4, UR5, 0x654, UR4 ;  /* 0x0000065405047896 */ /* 0x002fcc0008000004 */
[----:B------:R-:W-:Y:S02]  /*01d0*/  LEA R25, R9, UR4, 0x2 ;  /* 0x0000000409197c11 */ /* 0x000fe4000f8e10ff */
[----:B--2---:R-:W-:Y:S02]  /*01e0*/  SEL R19, R4, RZ, !P1 ;  /* 0x000000ff04137207 */ /* 0x004fe40004800000 */
[----:B------:R-:W-:Y:S02]  /*01f0*/  SEL R5, R5, RZ, !P1 ;  /* 0x000000ff05057207 */ /* 0x000fe40004800000 */
[----:B------:R-:W-:Y:S01]  /*0200*/  SEL R21, R6, RZ, !P1 ;  /* 0x000000ff06157207 */ /* 0x000fe20004800000 */
[--C-:B---3--:R-:W-:Y:S02]  /*0210*/  FADD R4, R19, R8.reuse ;  /* 0x0000000813047221 */ /* 0x108fe40000000000 */
[--C-:B------:R-:W-:Y:S01]  /*0220*/  FADD R5, R5, R8.reuse ;  /* 0x0000000805057221 */ /* 0x100fe20000000000 */
[----:B------:R-:W-:Y:S01]  /*0230*/  SEL R7, R7, RZ, !P1 ;  /* 0x000000ff07077207 */ /* 0x000fe20004800000 */
[----:B------:R-:W-:-:S02]  /*0240*/  FADD R6, R21, R8 ;  /* 0x0000000815067221 */ /* 0x000fc40000000000 */
[----:B------:R-:W-:Y:S02]  /*0250*/  FADD R19, R4, R5 ;  /* 0x0000000504137221 */ /* 0x000fe40000000000 */
[----:B------:R-:W-:Y:S02]  /*0260*/  FADD R7, R7, R8 ;  /* 0x0000000807077221 */ /* 0x000fe40000000000 */
[----:B------:R-:W-:-:S04]  /*0270*/  FADD R8, R6, R19 ;  /* 0x0000001306087221 */ /* 0x000fc80000000000 */
[----:B------:R-:W-:-:S05]  /*0280*/  FADD R8, R7, R8 ;  /* 0x0000000807087221 */ /* 0x000fca0000000000 */
[----:B------:R-:W-:-:S05]  /*0290*/  FSEL R8, R8, RZ, !P1 ;  /* 0x000000ff08087208 */ /* 0x000fca0004800000 */
[----:B------:R-:W1:Y:S02]  /*02a0*/  SHFL.BFLY PT, R11, R8, 0x8, 0x1f ;  /* 0x0d001f00080b7f89 */ /* 0x000e6400000e0000 */
[----:B-1----:R-:W-:-:S05]  /*02b0*/  FADD R11, R8, R11 ;  /* 0x0000000b080b7221 */ /* 0x002fca0000000000 */
[----:B------:R-:W1:Y:S02]  /*02c0*/  SHFL.BFLY PT, R10, R11, 0x4, 0x1f ;  /* 0x0c801f000b0a7f89 */ /* 0x000e6400000e0000 */
[----:B-1----:R-:W-:-:S05]  /*02d0*/  FADD R10, R11, R10 ;  /* 0x0000000a0b0a7221 */ /* 0x002fca0000000000 */
[----:B------:R-:W1:Y:S02]  /*02e0*/  SHFL.BFLY PT, R19, R10, 0x2, 0x1f ;  /* 0x0c401f000a137f89 */ /* 0x000e6400000e0000 */
[----:B-1----:R-:W-:-:S05]  /*02f0*/  FADD R14, R10, R19 ;  /* 0x000000130a0e7221 */ /* 0x002fca0000000000 */
[----:B------:R-:W1:Y:S02]  /*0300*/  SHFL.BFLY PT, R19, R14, 0x1, 0x1f ;  /* 0x0c201f000e137f89 */ /* 0x000e6400000e0000 */
[----:B-1----:R-:W-:-:S04]  /*0310*/  FADD R22, R14, R19 ;  /* 0x000000130e167221 */ /* 0x002fc80000000000 */
[C---:B------:R-:W-:Y:S01]  /*0320*/  FFMA R20, R22.reuse, -0.015625, R5 ;  /* 0xbc80000016147823 */ /* 0x040fe20000000005 */
[C---:B------:R-:W-:Y:S01]  /*0330*/  FFMA R19, R22.reuse, -0.015625, R4 ;  /* 0xbc80000016137823 */ /* 0x040fe20000000004 */
[----:B------:R-:W-:Y:S01]  /*0340*/  FFMA R18, R22, -0.015625, R6 ;  /* 0xbc80000016127823 */ /* 0x000fe20000000006 */
[----:B------:R1:W-:Y:S01]  /*0350*/  STS [R25], R22 ;  /* 0x0000001619007388 */ /* 0x0003e20000000800 */
[----:B------:R-:W-:-:S04]  /*0360*/  FMUL R16, R20, R20 ;  /* 0x0000001414107220 */ /* 0x000fc80000400000 */
[----:B------:R-:W-:Y:S01]  /*0370*/  FFMA R21, R19, R19, R16 ;  /* 0x0000001313157223 */ /* 0x000fe20000000010 */
[----:B------:R-:W-:-:S03]  /*0380*/  FFMA R16, R22, -0.015625, R7 ;  /* 0xbc80000016107823 */ /* 0x000fc60000000007 */
[----:B------:R-:W-:Y:S01]  /*0390*/  FFMA R21, R18, R18, R21 ;  /* 0x0000001212157223 */ /* 0x000fe20000000015 */
[----:B-1----:R-:W-:Y:S02]  /*03a0*/  LEA R22, R12, R17, 0x6 ;  /* 0x000000110c167211 */ /* 0x002fe400078e30ff */
[----:B------:R-:W-:Y:S01]  /*03b0*/  SHF.R.S32.HI R17, RZ, 0x6, R13 ;  /* 0x00000006ff117819 */ /* 0x000fe2000001140d */
[----:B------:R-:W-:Y:S01]  /*03c0*/  FFMA R21, R16, R16, R21 ;  /* 0x0000001010157223 */ /* 0x000fe20000000015 */
[----:B------:R-:W1:Y:S03]  /*03d0*/  LDC.64 R12, c[0x0][0x228] ;  /* 0x00008a00ff0c7b82 */ /* 0x000e660000000a00 */
[----:B------:R-:W-:Y:S01]  /*03e0*/  IMAD R17, R17, 0x9000, R22 ;  /* 0x0000900011117824 */ /* 0x000fe200078e0216 */
[----:B------:R-:W-:-:S05]  /*03f0*/  FSEL R21, R21, RZ, !P1 ;  /* 0x000000ff15157208 */ /* 0x000fca0004800000 */
[----:B------:R-:W2:Y:S02]  /*0400*/  SHFL.BFLY PT, R8, R21, 0x8, 0x1f ;  /* 0x0d001f0015087f89 */ /* 0x000ea400000e0000 */
[----:B--2---:R-:W-:-:S05]  /*0410*/  FADD R10, R21, R8 ;  /* 0x00000008150a7221 */ /* 0x004fca0000000000 */
[----:B------:R-:W2:Y:S02]  /*0420*/  SHFL.BFLY PT, R11, R10, 0x4, 0x1f ;  /* 0x0c801f000a0b7f89 */ /* 0x000ea400000e0000 */
[----:B--2---:R-:W-:-:S05]  /*0430*/  FADD R11, R10, R11 ;  /* 0x0000000b0a0b7221 */ /* 0x004fca0000000000 */
[----:B------:R-:W2:Y:S02]  /*0440*/  SHFL.BFLY PT, R8, R11, 0x2, 0x1f ;  /* 0x0c401f000b087f89 */ /* 0x000ea400000e0000 */
[----:B--2---:R-:W-:Y:S01]  /*0450*/  FADD R23, R11, R8 ;  /* 0x000000080b177221 */ /* 0x004fe20000000000 */
[----:B------:R-:W-:Y:S01]  /*0460*/  LOP3.LUT R8, R15, 0x7, RZ, 0xc0, !PT ;  /* 0x000000070f087812 */ /* 0x000fe200078ec0ff */
[----:B------:R-:W2:Y:S01]  /*0470*/  LDC.64 R10, c[0x0][0x218] ;  /* 0x00008600ff0a7b82 */ /* 0x000ea20000000a00 */
[----:B------:R-:W-:Y:S02]  /*0480*/  LOP3.LUT R15, R0, 0x7, R15, 0xf8, !PT ;  /* 0x00000007000f7812 */ /* 0x000fe400078ef80f */
[----:B------:R-:W3:Y:S01]  /*0490*/  SHFL.BFLY PT, R14, R23, 0x1, 0x1f ;  /* 0x0c201f00170e7f89 */ /* 0x000ee200000e0000 */
[----:B------:R-:W-:-:S04]  /*04a0*/  LEA R26, R8, UR4, 0x2 ;  /* 0x00000004081a7c11 */ /* 0x000fc8000f8e10ff */
[----:B------:R-:W-:Y:S01]  /*04b0*/  BAR.SYNC.DEFER_BLOCKING 0x0 ;  /* 0x0000000000007b1d */ /* 0x000fe20000010000 */
[C---:B------:R-:W-:Y:S01]  /*04c0*/  ISETP.LT.AND P0, PT, R15.reuse, 0x100, !P0 ;  /* 0x000001000f00780c */ /* 0x040fe20004701270 */
[----:B-1----:R-:W-:-:S06]  /*04d0*/  IMAD.WIDE R12, R15, 0x4, R12 ;  /* 0x000000040f0c7825 */ /* 0x002fcc00078e020c */
[----:B------:R-:W1:Y:S01]  /*04e0*/  LDC.64 R8, c[0x0][0x230] ;  /* 0x00008c00ff087b82 */ /* 0x000e620000000a00 */
[----:B---3--:R-:W-:Y:S01]  /*04f0*/  FADD R28, R23, R14 ;  /* 0x0000000e171c7221 */ /* 0x008fe20000000000 */
[----:B------:R-:W-:Y:S01]  /*0500*/  MOV R23, 0x3c800000 ;  /* 0x3c80000000177802 */ /* 0x000fe20000000f00 */
[----:B------:R-:W-:Y:S04]  /*0510*/  LDS R14, [R26] ;  /* 0x000000001a0e7984 */ /* 0x000fe80000000800 */
[----:B------:R-:W-:Y:S01]  /*0520*/  FFMA R21, R28, R23, 9.9999997473787516356e-06 ;  /* 0x3727c5ac1c157423 */ /* 0x000fe20000000017 */
[----:B------:R-:W-:Y:S06]  /*0530*/  BAR.SYNC.DEFER_BLOCKING 0x0 ;  /* 0x0000000000007b1d */ /* 0x000fec0000010000 */
[----:B------:R-:W3:Y:S02]  /*0540*/  MUFU.RSQ R21, R21 ;  /* 0x0000001500157308 */ /* 0x000ee40000001400 */
[-C--:B---3--:R-:W-:Y:S01]  /*0550*/  FMUL R0, R19, R21.reuse ;  /* 0x0000001513007220 */ /* 0x088fe20000400000 */
[-C--:B------:R-:W-:Y:S01]  /*0560*/  FMUL R20, R20, R21.reuse ;  /* 0x0000001514147220 */ /* 0x080fe20000400000 */
[-C--:B------:R-:W-:Y:S01]  /*0570*/  FMUL R22, R18, R21.reuse ;  /* 0x0000001512167220 */ /* 0x080fe20000400000 */
[----:B------:R-:W-:Y:S01]  /*0580*/  STS [R25], R28 ;  /* 0x0000001c19007388 */ /* 0x000fe20000000800 */
[----:B------:R-:W-:Y:S01]  /*0590*/  FMUL R21, R16, R21 ;  /* 0x0000001510157220 */ /* 0x000fe20000400000 */
[----:B------:R-:W-:Y:S01]  /*05a0*/  BAR.SYNC.DEFER_BLOCKING 0x0 ;  /* 0x0000000000007b1d */ /* 0x000fe20000010000 */
[----:B------:R-:W-:Y:S01]  /*05b0*/  FSETP.GEU.AND P2, PT, R0, RZ, PT ;  /* 0x000000ff0000720b */ /* 0x000fe20003f4e000 */
[----:B-1----:R-:W-:Y:S01]  /*05c0*/  IMAD.WIDE R16, R17, 0x4, R8 ;  /* 0x0000000411107825 */ /* 0x002fe200078e0208 */
[----:B------:R-:W-:-:S02]  /*05d0*/  FSETP.GEU.AND P3, PT, R20, RZ, PT ;  /* 0x000000ff1400720b */ /* 0x000fc40003f6e000 */
[----:B------:R-:W-:Y:S01]  /*05e0*/  FSETP.GEU.AND P4, PT, R22, RZ, PT ;  /* 0x000000ff1600720b */ /* 0x000fe20003f8e000 */
[----:B--2---:R-:W-:Y:S01]  /*05f0*/  IMAD.WIDE R18, R15, 0x4, R10 ;  /* 0x000000040f127825 */ /* 0x004fe200078e020a */
[C---:B------:R-:W-:Y:S02]  /*0600*/  FSETP.GEU.AND P5, PT, R21.reuse, RZ, PT ;  /* 0x000000ff1500720b */ /* 0x040fe40003fae000 */
[----:B------:R-:W-:Y:S02]  /*0610*/  FSEL R8, R0, RZ, P2 ;  /* 0x000000ff00087208 */ /* 0x000fe40001000000 */
[----:B------:R-:W-:Y:S02]  /*0620*/  FSEL R9, R20, RZ, P3 ;  /* 0x000000ff14097208 */ /* 0x000fe40001800000 */
[----:B------:R-:W-:Y:S02]  /*0630*/  FSEL R10, R22, RZ, P4 ;  /* 0x000000ff160a7208 */ /* 0x000fe40002000000 */
[----:B------:R-:W-:Y:S01]  /*0640*/  FSEL R11, R21, RZ, P5 ;  /* 0x000000ff150b7208 */ /* 0x000fe20002800000 */
[----:B------:R-:W1:Y:S04]  /*0650*/  LDS R24, [R26] ;  /* 0x000000001a187984 */ /* 0x000e680000000800 */
[----:B------:R2:W-:Y:S01]  /*0660*/  @!P1 STG.E.128 desc[UR6][R2.64], R4 ;  /* 0x0000000402009986 */ /* 0x0005e2000c101d06 */
[----:B-1----:R-:W-:-:S06]  /*0670*/  FFMA R23, R24, R23, 9.9999997473787516356e-06 ;  /* 0x3727c5ac18177423 */ /* 0x002fcc0000000017 */
[----:B------:R-:W1:Y:S01]  /*0680*/  MUFU.RSQ R23, R23 ;  /* 0x0000001700177308 */ /* 0x000e620000001400 */
[----:B------:R-:W-:Y:S06]  /*0690*/  BAR.SYNC.DEFER_BLOCKING 0x0 ;  /* 0x0000000000007b1d */ /* 0x000fec0000010000 */
[----:B-1----:R2:W-:Y:S04]  /*06a0*/  @P0 STG.E desc[UR6][R18.64], R23 ;  /* 0x0000001712000986 */ /* 0x0025e8000c101906 */
[----:B------:R2:W-:Y:S01]  /*06b0*/  @!P1 STG.E.128 desc[UR6][R16.64], R8 ;  /* 0x0000000810009986 */ /* 0x0005e2000c101d06 */
[----:B------:R-:W-:Y:S05]  /*06c0*/  @!P0 EXIT ;  /* 0x000000000000894d */ /* 0x000fea0003800000 */
[----:B--2---:R-:W-:-:S05]  /*06d0*/  FMUL R3, R14, 0.015625 ;  /* 0x3c8000000e037820 */ /* 0x004fca0000400000 */
[----:B------:R-:W-:Y:S01]  /*06e0*/  STG.E desc[UR6][R12.64], R3 ;  /* 0x000000030c007986 */ /* 0x000fe2000c101906 */
[----:B------:R-:W-:Y:S05]  /*06f0*/  EXIT ;  /* 0x000000000000794d */ /* 0x000fea0003800000 */
.L_x_0:
[----:B------:R-:W-:-:S00]  /*0700*/  BRA `(.L_x_0) ;  /* 0xfffffffc00fc7947 */ /* 0x000fc0000383ffff */
[----:B------:R-:W-:-:S00]  /*0710*/  NOP ;  /* 0x0000000000007918 */ /* 0x000fc00000000000 */
        /* <DEDUP_REMOVED lines=14> */
.L_x_1:


//--------------------- .nv.global.init           --------------------------
	.section	.nv.global.init,"aw",@progbits
.nv.global.init:
	.type		_$_str,@object
	.size		_$_str,(.L_0 - _$_str)
_$_str:
        /*0000*/ 	.byte	0x5f, 0x5f, 0x43, 0x55, 0x44, 0x41, 0x5f, 0x46, 0x54, 0x5a, 0x00
.L_0:


//--------------------- .nv.shared.triton_per_fused__native_batch_norm_legit_cat_convolution_53 --------------------------
	.section	.nv.shared.triton_per_fused__native_batch_norm_legit_cat_convolution_53,"aw",@nobits
	.sectionflags	@""
	.align	16
	.zero		1024


//--------------------- .nv.constant0.triton_per_fused__native_batch_norm_legit_cat_convolution_53 --------------------------
	.section	.nv.constant0.triton_per_fused__native_batch_norm_legit_cat_convolution_53,"a",@progbits
	.sectionflags	@""
	.align	4
.nv.constant0.triton_per_fused__native_batch_norm_legit_cat_convolution_53:
	.zero		576
